	.headerflags	@"EF_CUDA_TEXMODE_UNIFIED EF_CUDA_64BIT_ADDRESS EF_CUDA_ACCELERATORS EF_CUDA_SM90 EF_CUDA_VIRTUAL_SM(EF_CUDA_SM90)"
	.elftype	@"ET_EXEC"


//--------------------- .nv.info                  --------------------------
	.section	.nv.info,"",@"SHT_CUDA_INFO"
	.align	4


	//----- nvinfo : EIATTR_REGCOUNT
	.align		4
        /*0000*/ 	.byte	0x04, 0x2f
        /*0002*/ 	.short	(.L_3 - .L_2)
	.align		4
.L_2:
        /*0004*/ 	.word	index@(triton_poi_fused__native_batch_norm_legit_no_training_mul_sigmoid_14)
        /*0008*/ 	.word	0x00000011


	//----- nvinfo : EIATTR_MIN_STACK_SIZE
	.align		4
.L_3:
        /*000c*/ 	.byte	0x04, 0x12
        /*000e*/ 	.short	(.L_5 - .L_4)
	.align		4
.L_4:
        /*0010*/ 	.word	index@(triton_poi_fused__native_batch_norm_legit_no_training_mul_sigmoid_14)
        /*0014*/ 	.word	0x00000000


	//----- nvinfo : EIATTR_FRAME_SIZE
	.align		4
.L_5:
        /*0018*/ 	.byte	0x04, 0x11
        /*001a*/ 	.short	(.L_7 - .L_6)
	.align		4
.L_6:
        /*001c*/ 	.word	index@(triton_poi_fused__native_batch_norm_legit_no_training_mul_sigmoid_14)
        /*0020*/ 	.word	0x00000000


	//----- nvinfo : EIATTR_MIN_STACK_SIZE
	.align		4
.L_7:
        /*0024*/ 	.byte	0x04, 0x12
        /*0026*/ 	.short	(.L_9 - .L_8)
	.align		4
.L_8:
        /*0028*/ 	.word	index@(triton_poi_fused__native_batch_norm_legit_no_training_mul_sigmoid_14)
        /*002c*/ 	.word	0x00000000
.L_9:


//--------------------- .nv.info.triton_poi_fused__native_batch_norm_legit_no_training_mul_sigmoid_14 --------------------------
	.section	.nv.info.triton_poi_fused__native_batch_norm_legit_no_training_mul_sigmoid_14,"",@"SHT_CUDA_INFO"
	.sectionflags	@""
	.align	4


	//----- nvinfo : EIATTR_CUDA_API_VERSION
	.align		4
        /*0000*/ 	.byte	0x04, 0x37
        /*0002*/ 	.short	(.L_11 - .L_10)
.L_10:
        /*0004*/ 	.word	0x0000007c


	//----- nvinfo : EIATTR_KPARAM_INFO
	.align		4
.L_11:
        /*0008*/ 	.byte	0x04, 0x17
        /*000a*/ 	.short	(.L_13 - .L_12)
.L_12:
        /*000c*/ 	.word	0x00000000
        /*0010*/ 	.short	0x0006
        /*0012*/ 	.short	0x0030
        /*0014*/ 	.byte	0x00, 0xf0, 0x11, 0x00


	//----- nvinfo : EIATTR_KPARAM_INFO
	.align		4
.L_13:
        /*0018*/ 	.byte	0x04, 0x17
        /*001a*/ 	.short	(.L_15 - .L_14)
.L_14:
        /*001c*/ 	.word	0x00000000
        /*0020*/ 	.short	0x0005
        /*0022*/ 	.short	0x0028
        /*0024*/ 	.byte	0x00, 0xf4, 0x21, 0x00


	//----- nvinfo : EIATTR_KPARAM_INFO
	.align		4
.L_15:
        /*0028*/ 	.byte	0x04, 0x17
        /*002a*/ 	.short	(.L_17 - .L_16)
.L_16:
        /*002c*/ 	.word	0x00000000
        /*0030*/ 	.short	0x0004
        /*0032*/ 	.short	0x0020
        /*0034*/ 	.byte	0x00, 0xf4, 0x21, 0x00


	//----- nvinfo : EIATTR_KPARAM_INFO
	.align		4
.L_17:
        /*0038*/ 	.byte	0x04, 0x17
        /*003a*/ 	.short	(.L_19 - .L_18)
.L_18:
        /*003c*/ 	.word	0x00000000
        /*0040*/ 	.short	0x0003
        /*0042*/ 	.short	0x0018
        /*0044*/ 	.byte	0x00, 0xf4, 0x21, 0x00


	//----- nvinfo : EIATTR_KPARAM_INFO
	.align		4
.L_19:
        /*0048*/ 	.byte	0x04, 0x17
        /*004a*/ 	.short	(.L_21 - .L_20)
.L_20:
        /*004c*/ 	.word	0x00000000
        /*0050*/ 	.short	0x0002
        /*0052*/ 	.short	0x0010
        /*0054*/ 	.byte	0x00, 0xf4, 0x21, 0x00


	//----- nvinfo : EIATTR_KPARAM_INFO
	.align		4
.L_21:
        /*0058*/ 	.byte	0x04, 0x17
        /*005a*/ 	.short	(.L_23 - .L_22)
.L_22:
        /*005c*/ 	.word	0x00000000
        /*0060*/ 	.short	0x0001
        /*0062*/ 	.short	0x0008
        /*0064*/ 	.byte	0x00, 0xf4, 0x21, 0x00


	//----- nvinfo : EIATTR_KPARAM_INFO
	.align		4
.L_23:
        /*0068*/ 	.byte	0x04, 0x17
        /*006a*/ 	.short	(.L_25 - .L_24)
.L_24:
        /*006c*/ 	.word	0x00000000
        /*0070*/ 	.short	0x0000
        /*0072*/ 	.short	0x0000
        /*0074*/ 	.byte	0x00, 0xf4, 0x21, 0x00


	//----- nvinfo : EIATTR_SPARSE_MMA_MASK
	.align		4
.L_25:
        /*0078*/ 	.byte	0x03, 0x50
        /*007a*/ 	.short	0x0000


	//----- nvinfo : EIATTR_MAXREG_COUNT
	.align		4
        /*007c*/ 	.byte	0x03, 0x1b
        /*007e*/ 	.short	0x00ff


	//----- nvinfo : EIATTR_EXIT_INSTR_OFFSETS
	.align		4
        /*0080*/ 	.byte	0x04, 0x1c
        /*0082*/ 	.short	(.L_27 - .L_26)


	//   ....[0]....
.L_26:
        /*0084*/ 	.word	0x00000530


	//----- nvinfo : EIATTR_REQNTID
	.align		4
.L_27:
        /*0088*/ 	.byte	0x04, 0x10
        /*008a*/ 	.short	(.L_29 - .L_28)
.L_28:
        /*008c*/ 	.word	0x00000080
        /*0090*/ 	.word	0x00000001
        /*0094*/ 	.word	0x00000001


	//----- nvinfo : EIATTR_CBANK_PARAM_SIZE
	.align		4
.L_29:
        /*0098*/ 	.byte	0x03, 0x19
        /*009a*/ 	.short	0x0034


	//----- nvinfo : EIATTR_PARAM_CBANK
	.align		4
        /*009c*/ 	.byte	0x04, 0x0a
        /*009e*/ 	.short	(.L_31 - .L_30)
	.align		4
.L_30:
        /*00a0*/ 	.word	index@(.nv.constant0.triton_poi_fused__native_batch_norm_legit_no_training_mul_sigmoid_14)
        /*00a4*/ 	.short	0x0210
        /*00a6*/ 	.short	0x0034


	//----- nvinfo : EIATTR_SW_WAR
	.align		4
.L_31:
        /*00a8*/ 	.byte	0x04, 0x36
        /*00aa*/ 	.short	(.L_33 - .L_32)
.L_32:
        /*00ac*/ 	.word	0x00000008
.L_33:


//--------------------- .nv.callgraph             --------------------------
	.section	.nv.callgraph,"",@"SHT_CUDA_CALLGRAPH"
	.align	4
	.sectionentsize	8
	.align		4
        /*0000*/ 	.word	0x00000000
	.align		4
        /*0004*/ 	.word	0xffffffff
	.align		4
        /*0008*/ 	.word	0x00000000
	.align		4
        /*000c*/ 	.word	0xfffffffe
	.align		4
        /*0010*/ 	.word	0x00000000
	.align		4
        /*0014*/ 	.word	0xfffffffd
	.align		4
        /*0018*/ 	.word	0x00000000
	.align		4
        /*001c*/ 	.word	0xfffffffc


//--------------------- .nv.constant4             --------------------------
	.section	.nv.constant4,"a",@progbits
	.align	8
	.align		8
.nv.constant4:
        /*0000*/ 	.dword	_$_str
	.align		8
        /*0008*/ 	.dword	_$_str_$_2


//--------------------- .text.triton_poi_fused__native_batch_norm_legit_no_training_mul_sigmoid_14 --------------------------
	.section	.text.triton_poi_fused__native_batch_norm_legit_no_training_mul_sigmoid_14,"ax",@progbits
	.align	128
        .global         triton_poi_fused__native_batch_norm_legit_no_training_mul_sigmoid_14
        .type           triton_poi_fused__native_batch_norm_legit_no_training_mul_sigmoid_14,@function
        .size           triton_poi_fused__native_batch_norm_legit_no_training_mul_sigmoid_14,(.L_x_1 - triton_poi_fused__native_batch_norm_legit_no_training_mul_sigmoid_14)
        .other          triton_poi_fused__native_batch_norm_legit_no_training_mul_sigmoid_14,@"STO_CUDA_ENTRY STV_DEFAULT"
triton_poi_fused__native_batch_norm_legit_no_training_mul_sigmoid_14:
.text.triton_poi_fused__native_batch_norm_legit_no_training_mul_sigmoid_14:
[----:B------:R-:W-:Y:S01]  /*0000*/  LDC R1, c[0x0][0x28] ;  /* 0x00000a00ff017b82 */ /* 0x000fe20000000800 */
[----:B------:R-:W1:Y:S07]  /*0010*/  S2R R0, SR_TID.X ;  /* 0x0000000000007919 */ /* 0x000e6e0000002100 */
[----:B------:R-:W2:Y:S01]  /*0020*/  LDC.64 R2, c[0x0][0x228] ;  /* 0x00008a00ff027b82 */ /* 0x000ea20000000a00 */
[----:B------:R-:W-:Y:S01]  /*0030*/  ULDC.64 UR4, c[0x0][0x208] ;  /* 0x0000820000047ab9 */ /* 0x000fe20000000a00 */
[----:B------:R-:W3:Y:S06]  /*0040*/  S2R R7, SR_CTAID.X ;  /* 0x0000000000077919 */ /* 0x000eec0000002500 */
[----:B------:R-:W4:Y:S08]  /*0050*/  LDC.64 R8, c[0x0][0x230] ;  /* 0x00008c00ff087b82 */ /* 0x000f300000000a00 */
[----:B------:R-:W5:Y:S01]  /*0060*/  LDC.64 R10, c[0x0][0x238] ;  /* 0x00008e00ff0a7b82 */ /* 0x000f620000000a00 */
[----:B-1----:R-:W-:-:S02]  /*0070*/  SHF.L.U32 R0, R0, 0x1, RZ ;  /* 0x0000000100007819 */ /* 0x002fc400000006ff */
[----:B---3--:R-:W-:Y:S02]  /*0080*/  SHF.R.S32.HI R5, RZ, 0x17, R7 ;  /* 0x00000017ff057819 */ /* 0x008fe40000011407 */
[----:B------:R-:W-:Y:S02]  /*0090*/  LOP3.LUT R0, R0, 0xfe, RZ, 0xc0, !PT ;  /* 0x000000fe00007812 */ /* 0x000fe400078ec0ff */
[----:B------:R-:W-:Y:S02]  /*00a0*/  SGXT R5, R5, 0x1 ;  /* 0x000000010505781a */ /* 0x000fe40000000200 */
[----:B------:R-:W-:Y:S02]  /*00b0*/  LEA R0, R7, R0, 0x8 ;  /* 0x0000000007007211 */ /* 0x000fe400078e40ff */
[----:B------:R-:W1:Y:S02]  /*00c0*/  LDC.64 R6, c[0x0][0x220] ;  /* 0x00008800ff067b82 */ /* 0x000e640000000a00 */
[----:B------:R-:W-:-:S04]  /*00d0*/  LEA.HI R5, R5, R0, RZ, 0x8 ;  /* 0x0000000005057211 */ /* 0x000fc800078f40ff */
[----:B------:R-:W-:-:S04]  /*00e0*/  LOP3.LUT R5, R5, 0xffffff00, RZ, 0xc0, !PT ;  /* 0xffffff0005057812 */ /* 0x000fc800078ec0ff */
[----:B------:R-:W-:Y:S02]  /*00f0*/  IADD3 R13, R0, -R5, RZ ;  /* 0x80000005000d7210 */ /* 0x000fe40007ffe0ff */
[----:B------:R-:W3:Y:S03]  /*0100*/  LDC.64 R4, c[0x0][0x218] ;  /* 0x00008600ff047b82 */ /* 0x000ee60000000a00 */
[----:B--2---:R-:W-:-:S06]  /*0110*/  IMAD.WIDE R2, R13, 0x4, R2 ;  /* 0x000000040d027825 */ /* 0x004fcc00078e0202 */
[----:B------:R-:W2:Y:S01]  /*0120*/  LDG.E.EL.64 R2, desc[UR4][R2.64] ;  /* 0x0000000402027981 */ /* 0x000ea2000c2e1b00 */
[----:B-1----:R-:W-:-:S04]  /*0130*/  IMAD.WIDE R6, R13, 0x4, R6 ;  /* 0x000000040d067825 */ /* 0x002fc800078e0206 */
[C---:B----4-:R-:W-:Y:S02]  /*0140*/  IMAD.WIDE R8, R13.reuse, 0x4, R8 ;  /* 0x000000040d087825 */ /* 0x050fe400078e0208 */
[----:B------:R-:W4:Y:S02]  /*0150*/  LDG.E.EL.64 R6, desc[UR4][R6.64] ;  /* 0x0000000406067981 */ /* 0x000f24000c2e1b00 */
[----:B-----5:R-:W-:Y:S02]  /*0160*/  IMAD.WIDE R10, R13, 0x4, R10 ;  /* 0x000000040d0a7825 */ /* 0x020fe400078e020a */
[----:B------:R-:W5:Y:S02]  /*0170*/  LDG.E.EL.64 R8, desc[UR4][R8.64] ;  /* 0x0000000408087981 */ /* 0x000f64000c2e1b00 */
[----:B---3--:R-:W-:Y:S02]  /*0180*/  IMAD.WIDE R4, R0, 0x4, R4 ;  /* 0x0000000400047825 */ /* 0x008fe400078e0204 */
[----:B------:R-:W5:Y:S04]  /*0190*/  LDG.E.EL.64 R10, desc[UR4][R10.64] ;  /* 0x000000040a0a7981 */ /* 0x000f68000c2e1b00 */
[----:B------:R-:W4:Y:S01]  /*01a0*/  LDG.E.64 R4, desc[UR4][R4.64] ;  /* 0x0000000404047981 */ /* 0x000f22000c1e1b00 */
[----:B--2---:R-:W-:Y:S01]  /*01b0*/  FADD R2, R2, 9.9999997473787516356e-06 ;  /* 0x3727c5ac02027421 */ /* 0x004fe20000000000 */
[----:B------:R-:W-:-:S03]  /*01c0*/  FADD R3, R3, 9.9999997473787516356e-06 ;  /* 0x3727c5ac03037421 */ /* 0x000fc60000000000 */
[----:B------:R-:W1:Y:S08]  /*01d0*/  MUFU.SQRT R12, R2 ;  /* 0x00000002000c7308 */ /* 0x000e700000002000 */
[----:B------:R-:W2:Y:S01]  /*01e0*/  MUFU.SQRT R13, R3 ;  /* 0x00000003000d7308 */ /* 0x000ea20000002000 */
[C---:B-1----:R-:W-:Y:S02]  /*01f0*/  FSETP.GT.AND P0, PT, R12.reuse, 8.50705917302346158658e+37, PT ;  /* 0x7e8000000c00780b */ /* 0x042fe40003f04000 */
[----:B------:R-:W-:-:S02]  /*0200*/  FSETP.GEU.AND P2, PT, R12, 1.175494350822287508e-38, PT ;  /* 0x008000000c00780b */ /* 0x000fc40003f4e000 */
[C---:B--2---:R-:W-:Y:S02]  /*0210*/  FSETP.GT.AND P1, PT, R13.reuse, 8.50705917302346158658e+37, PT ;  /* 0x7e8000000d00780b */ /* 0x044fe40003f24000 */
[----:B------:R-:W-:-:S07]  /*0220*/  FSETP.GEU.AND P3, PT, R13, 1.175494350822287508e-38, PT ;  /* 0x008000000d00780b */ /* 0x000fce0003f6e000 */
[----:B------:R-:W-:Y:S01]  /*0230*/  @P0 FMUL R12, R12, 0.25 ;  /* 0x3e8000000c0c0820 */ /* 0x000fe20000400000 */
[----:B------:R-:W-:-:S03]  /*0240*/  HFMA2.MMA R2, -RZ, RZ, 1.625, 0 ;  /* 0x3e800000ff027435 */ /* 0x000fc600000001ff */
[----:B------:R-:W-:Y:S01]  /*0250*/  @!P2 FMUL R12, R12, 16777216 ;  /* 0x4b8000000c0ca820 */ /* 0x000fe20000400000 */
[----:B------:R-:W-:-:S05]  /*0260*/  @P1 FMUL R13, R13, 0.25 ;  /* 0x3e8000000d0d1820 */ /* 0x000fca0000400000 */
[----:B------:R-:W1:Y:S01]  /*0270*/  MUFU.RCP R12, R12 ;  /* 0x0000000c000c7308 */ /* 0x000e620000001000 */
[----:B------:R-:W-:Y:S01]  /*0280*/  @!P3 FMUL R13, R13, 16777216 ;  /* 0x4b8000000d0db820 */ /* 0x000fe20000400000 */
[----:B------:R-:W-:-:S06]  /*0290*/  FSEL R3, R2, 1, P0 ;  /* 0x3f80000002037808 */ /* 0x000fcc0000000000 */
[----:B------:R-:W2:Y:S01]  /*02a0*/  MUFU.RCP R13, R13 ;  /* 0x0000000d000d7308 */ /* 0x000ea20000001000 */
[----:B------:R-:W-:Y:S01]  /*02b0*/  @!P2 FMUL R3, R3, 16777216 ;  /* 0x4b8000000303a820 */ /* 0x000fe20000400000 */
[----:B------:R-:W-:Y:S01]  /*02c0*/  FSEL R14, R2, 1, P1 ;  /* 0x3f800000020e7808 */ /* 0x000fe20000800000 */
[----:B----4-:R-:W-:Y:S02]  /*02d0*/  FADD R4, R4, -R6 ;  /* 0x8000000604047221 */ /* 0x010fe40000000000 */
[----:B-1----:R-:W-:Y:S02]  /*02e0*/  FMUL R3, R12, R3 ;  /* 0x000000030c037220 */ /* 0x002fe40000400000 */
[----:B------:R-:W-:Y:S01]  /*02f0*/  @!P3 FMUL R14, R14, 16777216 ;  /* 0x4b8000000e0eb820 */ /* 0x000fe20000400000 */
[----:B------:R-:W-:Y:S01]  /*0300*/  FADD R5, R5, -R7 ;  /* 0x8000000705057221 */ /* 0x000fe20000000000 */
[----:B------:R-:W-:Y:S02]  /*0310*/  FMUL R3, R4, R3 ;  /* 0x0000000304037220 */ /* 0x000fe40000400000 */
[----:B--2---:R-:W-:-:S02]  /*0320*/  FMUL R14, R13, R14 ;  /* 0x0000000e0d0e7220 */ /* 0x004fc40000400000 */
[----:B-----5:R-:W-:Y:S02]  /*0330*/  FFMA R8, R8, R3, R10 ;  /* 0x0000000308087223 */ /* 0x020fe4000000000a */
[----:B------:R-:W-:Y:S02]  /*0340*/  FMUL R14, R5, R14 ;  /* 0x0000000e050e7220 */ /* 0x000fe40000400000 */
[----:B------:R-:W-:Y:S02]  /*0350*/  FADD R3, RZ, -R8 ;  /* 0x80000008ff037221 */ /* 0x000fe40000000000 */
[----:B------:R-:W-:Y:S02]  /*0360*/  FFMA R9, R9, R14, R11 ;  /* 0x0000000e09097223 */ /* 0x000fe4000000000b */
[----:B------:R-:W-:Y:S02]  /*0370*/  FMUL R4, R3, 1.4426950216293334961 ;  /* 0x3fb8aa3b03047820 */ /* 0x000fe40000400000 */
[----:B------:R-:W-:-:S04]  /*0380*/  FADD R3, RZ, -R9 ;  /* 0x80000009ff037221 */ /* 0x000fc80000000000 */
[----:B------:R-:W-:Y:S01]  /*0390*/  FMUL R6, R3, 1.4426950216293334961 ;  /* 0x3fb8aa3b03067820 */ /* 0x000fe20000400000 */
[----:B------:R-:W-:-:S04]  /*03a0*/  FSETP.GEU.AND P0, PT, R4, -126, PT ;  /* 0xc2fc00000400780b */ /* 0x000fc80003f0e000 */
[----:B------:R-:W-:-:S09]  /*03b0*/  FSETP.GEU.AND P1, PT, R6, -126, PT ;  /* 0xc2fc00000600780b */ /* 0x000fd20003f2e000 */
[----:B------:R-:W-:-:S04]  /*03c0*/  @!P0 FMUL R4, R4, 0.5 ;  /* 0x3f00000004048820 */ /* 0x000fc80000400000 */
[----:B------:R-:W-:Y:S01]  /*03d0*/  @!P1 FMUL R6, R6, 0.5 ;  /* 0x3f00000006069820 */ /* 0x000fe20000400000 */
[----:B------:R-:W1:Y:S08]  /*03e0*/  MUFU.EX2 R3, R4 ;  /* 0x0000000400037308 */ /* 0x000e700000000800 */
[----:B------:R-:W2:Y:S01]  /*03f0*/  MUFU.EX2 R5, R6 ;  /* 0x0000000600057308 */ /* 0x000ea20000000800 */
[----:B-1----:R-:W-:-:S04]  /*0400*/  @!P0 FMUL R3, R3, R3 ;  /* 0x0000000303038220 */ /* 0x002fc80000400000 */
[----:B------:R-:W-:Y:S01]  /*0410*/  FADD R7, R3, 1 ;  /* 0x3f80000003077421 */ /* 0x000fe20000000000 */
[----:B--2---:R-:W-:-:S04]  /*0420*/  @!P1 FMUL R5, R5, R5 ;  /* 0x0000000505059220 */ /* 0x004fc80000400000 */
[----:B------:R-:W-:Y:S01]  /*0430*/  FADD R10, R5, 1 ;  /* 0x3f800000050a7421 */ /* 0x000fe20000000000 */
[----:B------:R-:W-:Y:S01]  /*0440*/  FSETP.GT.AND P0, PT, R7, 8.50705917302346158658e+37, PT ;  /* 0x7e8000000700780b */ /* 0x000fe20003f04000 */
[----:B------:R-:W1:Y:S03]  /*0450*/  LDC.64 R4, c[0x0][0x210] ;  /* 0x00008400ff047b82 */ /* 0x000e660000000a00 */
[----:B------:R-:W-:-:S09]  /*0460*/  FSETP.GT.AND P1, PT, R10, 8.50705917302346158658e+37, PT ;  /* 0x7e8000000a00780b */ /* 0x000fd20003f24000 */
[----:B------:R-:W-:-:S04]  /*0470*/  @P0 FMUL R7, R7, 0.25 ;  /* 0x3e80000007070820 */ /* 0x000fc80000400000 */
[----:B------:R-:W-:Y:S02]  /*0480*/  @P1 FMUL R10, R10, 0.25 ;  /* 0x3e8000000a0a1820 */ /* 0x000fe40000400000 */
[----:B------:R-:W2:Y:S08]  /*0490*/  MUFU.RCP R7, R7 ;  /* 0x0000000700077308 */ /* 0x000eb00000001000 */
[----:B------:R-:W3:Y:S01]  /*04a0*/  MUFU.RCP R10, R10 ;  /* 0x0000000a000a7308 */ /* 0x000ee20000001000 */
[----:B------:R-:W-:-:S02]  /*04b0*/  FSEL R6, R2, 1, P0 ;  /* 0x3f80000002067808 */ /* 0x000fc40000000000 */
[----:B------:R-:W-:-:S03]  /*04c0*/  FSEL R3, R2, 1, P1 ;  /* 0x3f80000002037808 */ /* 0x000fc60000800000 */
[----:B--2---:R-:W-:-:S04]  /*04d0*/  FMUL R11, R7, R6 ;  /* 0x00000006070b7220 */ /* 0x004fc80000400000 */
[----:B------:R-:W-:Y:S01]  /*04e0*/  FMUL R8, R8, R11 ;  /* 0x0000000b08087220 */ /* 0x000fe20000400000 */
[----:B---3--:R-:W-:Y:S01]  /*04f0*/  FMUL R6, R10, R3 ;  /* 0x000000030a067220 */ /* 0x008fe20000400000 */
[----:B-1----:R-:W-:-:S04]  /*0500*/  IMAD.WIDE R2, R0, 0x4, R4 ;  /* 0x0000000400027825 */ /* 0x002fc800078e0204 */
[----:B------:R-:W-:-:S05]  /*0510*/  FMUL R9, R9, R6 ;  /* 0x0000000609097220 */ /* 0x000fca0000400000 */
[----:B------:R-:W-:Y:S01]  /*0520*/  STG.E.64 desc[UR4][R2.64], R8 ;  /* 0x0000000802007986 */ /* 0x000fe2000c101b04 */
[----:B------:R-:W-:Y:S05]  /*0530*/  EXIT ;  /* 0x000000000000794d */ /* 0x000fea0003800000 */
.L_x_0:
[----:B------:R-:W-:-:S00]  /*0540*/  BRA `(.L_x_0) ;  /* 0xfffffffc00fc7947 */ /* 0x000fc0000383ffff */
[----:B------:R-:W-:-:S00]  /*0550*/  NOP ;  /* 0x0000000000007918 */ /* 0x000fc00000000000 */
        /* <DEDUP_REMOVED lines=10> */
.L_x_1:


//--------------------- .nv.global.init           --------------------------
	.section	.nv.global.init,"aw",@progbits
.nv.global.init:
	.type		_$_str,@object
	.size		_$_str,(_$_str_$_2 - _$_str)
_$_str:
        /*0000*/ 	.byte	0x5f, 0x5f, 0x43, 0x55, 0x44, 0x41, 0x5f, 0x46, 0x54, 0x5a, 0x00
	.type		_$_str_$_2,@object
	.size		_$_str_$_2,(.L_1 - _$_str_$_2)
_$_str_$_2:
        /*000b*/ 	.byte	0x5f, 0x5f, 0x43, 0x55, 0x44, 0x41, 0x5f, 0x50, 0x52, 0x45, 0x43, 0x5f, 0x53, 0x51, 0x52, 0x54
        /*001b*/ 	.byte	0x00
.L_1:


//--------------------- .nv.constant0.triton_poi_fused__native_batch_norm_legit_no_training_mul_sigmoid_14 --------------------------
	.section	.nv.constant0.triton_poi_fused__native_batch_norm_legit_no_training_mul_sigmoid_14,"a",@progbits
	.sectionflags	@""
	.align	4
.nv.constant0.triton_poi_fused__native_batch_norm_legit_no_training_mul_sigmoid_14:
	.zero		580
